//
// Generated by NVIDIA NVVM Compiler
//
// Compiler Build ID: CL-36424714
// Cuda compilation tools, release 13.0, V13.0.88
// Based on NVVM 20.0.0
//

.version 9.0
.target sm_100
.address_size 64

	// .globl	_Z14MatrixMultiplyPfS_S_
// _ZZ14MatrixMultiplyPfS_S_E1A has been demoted
// _ZZ14MatrixMultiplyPfS_S_E1B has been demoted

.visible .entry _Z14MatrixMultiplyPfS_S_(
	.param .u64 .ptr .align 1 _Z14MatrixMultiplyPfS_S__param_0,
	.param .u64 .ptr .align 1 _Z14MatrixMultiplyPfS_S__param_1,
	.param .u64 .ptr .align 1 _Z14MatrixMultiplyPfS_S__param_2
)
{
	.reg .pred 	%p<12>;
	.reg .b16 	%rs<3>;
	.reg .b32 	%r<144>;
	.reg .b32 	%f<53>;
	.reg .b64 	%rd<13>;
	// demoted variable
	.shared .align 4 .b8 _ZZ14MatrixMultiplyPfS_S_E1A[1024];
	// demoted variable
	.shared .align 4 .b8 _ZZ14MatrixMultiplyPfS_S_E1B[1024];
	ld.param.u64 	%rd4, [_Z14MatrixMultiplyPfS_S__param_0];
	ld.param.u64 	%rd5, [_Z14MatrixMultiplyPfS_S__param_1];
	ld.param.u64 	%rd6, [_Z14MatrixMultiplyPfS_S__param_2];
	mov.u32 	%r33, %ctaid.y;
	mov.u32 	%r34, %ntid.y;
	mov.u32 	%r1, %tid.y;
	mad.lo.s32 	%r2, %r33, %r34, %r1;
	mov.u32 	%r35, %ctaid.x;
	mov.u32 	%r3, %ntid.x;
	mul.lo.s32 	%r4, %r35, %r3;
	mov.u32 	%r5, %tid.x;
	add.s32 	%r6, %r4, %r5;
	setp.gt.u32 	%p1, %r2, 2047;
	setp.gt.s32 	%p2, %r6, 2047;
	or.pred  	%p3, %p1, %p2;
	@%p3 bra 	$L__BB0_14;
	cvta.to.global.u64 	%rd7, %rd6;
	cvt.u16.u32 	%rs1, %r3;
	div.u16 	%rs2, 2048, %rs1;
	cvt.u32.u16 	%r7, %rs2;
	shl.b32 	%r37, %r2, 11;
	or.b32  	%r8, %r37, %r5;
	mul.lo.s32 	%r9, %r1, %r3;
	add.s32 	%r38, %r9, %r5;
	shl.b32 	%r39, %r38, 2;
	mov.u32 	%r40, _ZZ14MatrixMultiplyPfS_S_E1A;
	add.s32 	%r10, %r40, %r39;
	mov.u32 	%r41, _ZZ14MatrixMultiplyPfS_S_E1B;
	add.s32 	%r11, %r41, %r39;
	add.s32 	%r42, %r8, %r4;
	mul.wide.s32 	%rd8, %r42, 4;
	add.s64 	%rd1, %rd7, %rd8;
	and.b32  	%r12, %r3, 7;
	and.b32  	%r13, %r3, 2040;
	and.b32  	%r14, %r3, 1;
	and.b32  	%r43, %r3, -8;
	neg.s32 	%r15, %r43;
	shl.b32 	%r44, %r5, 2;
	add.s32 	%r16, %r41, %r44;
	shl.b32 	%r17, %r3, 5;
	shl.b32 	%r45, %r9, 2;
	add.s32 	%r46, %r45, %r40;
	add.s32 	%r18, %r46, 16;
	shl.b32 	%r19, %r3, 2;
	cvta.to.global.u64 	%rd2, %rd4;
	cvta.to.global.u64 	%rd3, %rd5;
	mov.b32 	%r137, 0;
$L__BB0_2:
	setp.lt.u32 	%p4, %r3, 8;
	mul.lo.s32 	%r48, %r137, %r3;
	add.s32 	%r49, %r8, %r48;
	mul.wide.u32 	%rd9, %r49, 4;
	add.s64 	%rd10, %rd2, %rd9;
	ld.global.f32 	%f15, [%rd10];
	cvt.rzi.s32.f32 	%r50, %f15;
	st.shared.u32 	[%r10], %r50;
	add.s32 	%r51, %r1, %r48;
	shl.b32 	%r52, %r51, 11;
	add.s32 	%r53, %r52, %r6;
	mul.wide.s32 	%rd11, %r53, 4;
	add.s64 	%rd12, %rd3, %rd11;
	ld.global.f32 	%f16, [%rd12];
	cvt.rzi.s32.f32 	%r54, %f16;
	st.shared.u32 	[%r11], %r54;
	bar.sync 	0;
	ld.global.f32 	%f52, [%rd1];
	mov.b32 	%r142, 0;
	@%p4 bra 	$L__BB0_5;
	mov.u32 	%r138, %r18;
	mov.u32 	%r139, %r16;
	mov.u32 	%r140, %r15;
$L__BB0_4:
	.pragma "nounroll";
	ld.shared.u32 	%r55, [%r138+-16];
	ld.shared.u32 	%r56, [%r139];
	mul.lo.s32 	%r57, %r56, %r55;
	cvt.rn.f32.s32 	%f17, %r57;
	add.f32 	%f18, %f52, %f17;
	ld.shared.u32 	%r58, [%r138+-12];
	add.s32 	%r59, %r139, %r19;
	ld.shared.u32 	%r60, [%r59];
	mul.lo.s32 	%r61, %r60, %r58;
	cvt.rn.f32.s32 	%f19, %r61;
	add.f32 	%f20, %f18, %f19;
	ld.shared.u32 	%r62, [%r138+-8];
	add.s32 	%r63, %r59, %r19;
	ld.shared.u32 	%r64, [%r63];
	mul.lo.s32 	%r65, %r64, %r62;
	cvt.rn.f32.s32 	%f21, %r65;
	add.f32 	%f22, %f20, %f21;
	ld.shared.u32 	%r66, [%r138+-4];
	add.s32 	%r67, %r63, %r19;
	ld.shared.u32 	%r68, [%r67];
	mul.lo.s32 	%r69, %r68, %r66;
	cvt.rn.f32.s32 	%f23, %r69;
	add.f32 	%f24, %f22, %f23;
	ld.shared.u32 	%r70, [%r138];
	add.s32 	%r71, %r67, %r19;
	ld.shared.u32 	%r72, [%r71];
	mul.lo.s32 	%r73, %r72, %r70;
	cvt.rn.f32.s32 	%f25, %r73;
	add.f32 	%f26, %f24, %f25;
	ld.shared.u32 	%r74, [%r138+4];
	add.s32 	%r75, %r71, %r19;
	ld.shared.u32 	%r76, [%r75];
	mul.lo.s32 	%r77, %r76, %r74;
	cvt.rn.f32.s32 	%f27, %r77;
	add.f32 	%f28, %f26, %f27;
	ld.shared.u32 	%r78, [%r138+8];
	add.s32 	%r79, %r75, %r19;
	ld.shared.u32 	%r80, [%r79];
	mul.lo.s32 	%r81, %r80, %r78;
	cvt.rn.f32.s32 	%f29, %r81;
	add.f32 	%f30, %f28, %f29;
	ld.shared.u32 	%r82, [%r138+12];
	add.s32 	%r83, %r79, %r19;
	ld.shared.u32 	%r84, [%r83];
	mul.lo.s32 	%r85, %r84, %r82;
	cvt.rn.f32.s32 	%f31, %r85;
	add.f32 	%f52, %f30, %f31;
	add.s32 	%r140, %r140, 8;
	add.s32 	%r139, %r139, %r17;
	add.s32 	%r138, %r138, 32;
	setp.ne.s32 	%p5, %r140, 0;
	mov.u32 	%r142, %r13;
	@%p5 bra 	$L__BB0_4;
$L__BB0_5:
	setp.eq.s32 	%p6, %r12, 0;
	@%p6 bra 	$L__BB0_13;
	add.s32 	%r86, %r12, -1;
	setp.lt.u32 	%p7, %r86, 3;
	@%p7 bra 	$L__BB0_8;
	add.s32 	%r87, %r142, %r9;
	shl.b32 	%r88, %r87, 2;
	mov.u32 	%r89, _ZZ14MatrixMultiplyPfS_S_E1A;
	add.s32 	%r90, %r89, %r88;
	ld.shared.u32 	%r91, [%r90];
	mad.lo.s32 	%r92, %r142, %r3, %r5;
	shl.b32 	%r93, %r92, 2;
	mov.u32 	%r94, _ZZ14MatrixMultiplyPfS_S_E1B;
	add.s32 	%r95, %r94, %r93;
	ld.shared.u32 	%r96, [%r95];
	mul.lo.s32 	%r97, %r96, %r91;
	cvt.rn.f32.s32 	%f33, %r97;
	add.f32 	%f34, %f52, %f33;
	ld.shared.u32 	%r98, [%r90+4];
	add.s32 	%r99, %r95, %r19;
	ld.shared.u32 	%r100, [%r99];
	mul.lo.s32 	%r101, %r100, %r98;
	cvt.rn.f32.s32 	%f35, %r101;
	add.f32 	%f36, %f34, %f35;
	ld.shared.u32 	%r102, [%r90+8];
	add.s32 	%r103, %r99, %r19;
	ld.shared.u32 	%r104, [%r103];
	mul.lo.s32 	%r105, %r104, %r102;
	cvt.rn.f32.s32 	%f37, %r105;
	add.f32 	%f38, %f36, %f37;
	ld.shared.u32 	%r106, [%r90+12];
	add.s32 	%r107, %r103, %r19;
	ld.shared.u32 	%r108, [%r107];
	mul.lo.s32 	%r109, %r108, %r106;
	cvt.rn.f32.s32 	%f39, %r109;
	add.f32 	%f52, %f38, %f39;
	add.s32 	%r142, %r142, 4;
$L__BB0_8:
	and.b32  	%r110, %r3, 3;
	setp.eq.s32 	%p8, %r110, 0;
	@%p8 bra 	$L__BB0_13;
	setp.eq.s32 	%p9, %r110, 1;
	@%p9 bra 	$L__BB0_11;
	add.s32 	%r111, %r142, %r9;
	shl.b32 	%r112, %r111, 2;
	mov.u32 	%r113, _ZZ14MatrixMultiplyPfS_S_E1A;
	add.s32 	%r114, %r113, %r112;
	ld.shared.u32 	%r115, [%r114];
	mad.lo.s32 	%r116, %r142, %r3, %r5;
	shl.b32 	%r117, %r116, 2;
	mov.u32 	%r118, _ZZ14MatrixMultiplyPfS_S_E1B;
	add.s32 	%r119, %r118, %r117;
	ld.shared.u32 	%r120, [%r119];
	mul.lo.s32 	%r121, %r120, %r115;
	cvt.rn.f32.s32 	%f41, %r121;
	add.f32 	%f42, %f52, %f41;
	ld.shared.u32 	%r122, [%r114+4];
	add.s32 	%r123, %r119, %r19;
	ld.shared.u32 	%r124, [%r123];
	mul.lo.s32 	%r125, %r124, %r122;
	cvt.rn.f32.s32 	%f43, %r125;
	add.f32 	%f52, %f42, %f43;
	add.s32 	%r142, %r142, 2;
$L__BB0_11:
	setp.eq.s32 	%p10, %r14, 0;
	@%p10 bra 	$L__BB0_13;
	add.s32 	%r126, %r142, %r9;
	shl.b32 	%r127, %r126, 2;
	mov.u32 	%r128, _ZZ14MatrixMultiplyPfS_S_E1A;
	add.s32 	%r129, %r128, %r127;
	ld.shared.u32 	%r130, [%r129];
	mad.lo.s32 	%r131, %r142, %r3, %r5;
	shl.b32 	%r132, %r131, 2;
	mov.u32 	%r133, _ZZ14MatrixMultiplyPfS_S_E1B;
	add.s32 	%r134, %r133, %r132;
	ld.shared.u32 	%r135, [%r134];
	mul.lo.s32 	%r136, %r135, %r130;
	cvt.rn.f32.s32 	%f44, %r136;
	add.f32 	%f52, %f52, %f44;
$L__BB0_13:
	st.global.f32 	[%rd1], %f52;
	bar.sync 	0;
	add.s32 	%r137, %r137, 1;
	setp.ne.s32 	%p11, %r137, %r7;
	@%p11 bra 	$L__BB0_2;
$L__BB0_14:
	ret;

}


// ===== COMPILED SASS (sm_100) =====

	.target	sm_100

	.elftype	@"ET_EXEC"


//--------------------- .note.nv.tkinfo           --------------------------
	.section	.note.nv.tkinfo,"",@"SHT_NOTE"
	.sectionflags	@"SHF_NOTE_NV_TKINFO"
	.tkinfo
        /*0018*/ 	.word	0x00000002
        /*0030*/ 	.string	""
        /*0030*/ 	.string	"ptxas"
        /*0030*/ 	.string	"Cuda compilation tools, release 13.0, V13.0.88"
        /*0030*/ 	.string	"Build cuda_13.0.r13.0/compiler.36424714_0"
        /*0030*/ 	.string	"-arch sm_100 -m 64 "



//--------------------- .note.nv.cuinfo           --------------------------
	.section	.note.nv.cuinfo,"",@"SHT_NOTE"
	.sectionflags	@"SHF_NOTE_NV_CUINFO"
        /*0018*/ 	.short	0x0002
        /*001a*/ 	.short	0x0064
        /*001c*/ 	.short	0x0082
	.zero		2


//--------------------- .nv.info                  --------------------------
	.section	.nv.info,"",@"SHT_CUDA_INFO"
	.align	4


	//----- nvinfo : EIATTR_REGCOUNT
	.align		4
        /*0000*/ 	.byte	0x04, 0x2f
        /*0002*/ 	.short	(.L_1 - .L_0)
	.align		4
.L_0:
        /*0004*/ 	.word	index@(_Z14MatrixMultiplyPfS_S_)
        /*0008*/ 	.word	0x00000020


	//----- nvinfo : EIATTR_FRAME_SIZE
	.align		4
.L_1:
        /*000c*/ 	.byte	0x04, 0x11
        /*000e*/ 	.short	(.L_3 - .L_2)
	.align		4
.L_2:
        /*0010*/ 	.word	index@($__internal_0_$__cuda_sm20_div_u16)
        /*0014*/ 	.word	0x00000000


	//----- nvinfo : EIATTR_FRAME_SIZE
	.align		4
.L_3:
        /*0018*/ 	.byte	0x04, 0x11
        /*001a*/ 	.short	(.L_5 - .L_4)
	.align		4
.L_4:
        /*001c*/ 	.word	index@(_Z14MatrixMultiplyPfS_S_)
        /*0020*/ 	.word	0x00000000


	//----- nvinfo : EIATTR_MIN_STACK_SIZE
	.align		4
.L_5:
        /*0024*/ 	.byte	0x04, 0x12
        /*0026*/ 	.short	(.L_7 - .L_6)
	.align		4
.L_6:
        /*0028*/ 	.word	index@(_Z14MatrixMultiplyPfS_S_)
        /*002c*/ 	.word	0x00000000
.L_7:


//--------------------- .nv.compat                --------------------------
	.section	.nv.compat,"",@"SHT_CUDA_COMPAT_INFO"
	.align	4
        /*0000*/ 	.byte	0x02, 0x09, 0x00, 0x00, 0x02, 0x02, 0x01, 0x00, 0x02, 0x05, 0x05, 0x00, 0x03, 0x07, 0x01, 0x01
        /*0010*/ 	.byte	0x02, 0x03, 0x00, 0x00, 0x02, 0x06, 0x01, 0x00, 0x04, 0x0b, 0x08, 0x00, 0x01, 0x00, 0x00, 0x00
        /*0020*/ 	.byte	0x00, 0x00, 0x00, 0x00


//--------------------- .nv.info._Z14MatrixMultiplyPfS_S_ --------------------------
	.section	.nv.info._Z14MatrixMultiplyPfS_S_,"",@"SHT_CUDA_INFO"
	.sectionflags	@""
	.align	4


	//----- nvinfo : EIATTR_CUDA_API_VERSION
	.align		4
        /*0000*/ 	.byte	0x04, 0x37
        /*0002*/ 	.short	(.L_9 - .L_8)
.L_8:
        /*0004*/ 	.word	0x00000082


	//----- nvinfo : EIATTR_KPARAM_INFO
	.align		4
.L_9:
        /*0008*/ 	.byte	0x04, 0x17
        /*000a*/ 	.short	(.L_11 - .L_10)
.L_10:
        /*000c*/ 	.word	0x00000000
        /*0010*/ 	.short	0x0002
        /*0012*/ 	.short	0x0010
        /*0014*/ 	.byte	0x00, 0xf5, 0x21, 0x00


	//----- nvinfo : EIATTR_KPARAM_INFO
	.align		4
.L_11:
        /*0018*/ 	.byte	0x04, 0x17
        /*001a*/ 	.short	(.L_13 - .L_12)
.L_12:
        /*001c*/ 	.word	0x00000000
        /*0020*/ 	.short	0x0001
        /*0022*/ 	.short	0x0008
        /*0024*/ 	.byte	0x00, 0xf5, 0x21, 0x00


	//----- nvinfo : EIATTR_KPARAM_INFO
	.align		4
.L_13:
        /*0028*/ 	.byte	0x04, 0x17
        /*002a*/ 	.short	(.L_15 - .L_14)
.L_14:
        /*002c*/ 	.word	0x00000000
        /*0030*/ 	.short	0x0000
        /*0032*/ 	.short	0x0000
        /*0034*/ 	.byte	0x00, 0xf5, 0x21, 0x00


	//----- nvinfo : EIATTR_SPARSE_MMA_MASK
	.align		4
.L_15:
        /*0038*/ 	.byte	0x03, 0x50
        /*003a*/ 	.short	0x0000


	//----- nvinfo : EIATTR_MAXREG_COUNT
	.align		4
        /*003c*/ 	.byte	0x03, 0x1b
        /*003e*/ 	.short	0x00ff


	//----- nvinfo : EIATTR_NUM_BARRIERS
	.align		4
        /*0040*/ 	.byte	0x02, 0x4c
        /*0042*/ 	.byte	0x01
	.zero		1


	//----- nvinfo : EIATTR_MERCURY_ISA_VERSION
	.align		4
        /*0044*/ 	.byte	0x03, 0x5f
        /*0046*/ 	.short	0x0101


	//----- nvinfo : EIATTR_VRC_CTA_INIT_COUNT
	.align		4
        /*0048*/ 	.byte	0x02, 0x4a
	.zero		1
	.zero		1


	//----- nvinfo : EIATTR_EXIT_INSTR_OFFSETS
	.align		4
        /*004c*/ 	.byte	0x04, 0x1c
        /*004e*/ 	.short	(.L_17 - .L_16)


	//   ....[0]....
.L_16:
        /*0050*/ 	.word	0x000000c0


	//   ....[1]....
        /*0054*/ 	.word	0x00000c60


	//----- nvinfo : EIATTR_CRS_STACK_SIZE
	.align		4
.L_17:
        /*0058*/ 	.byte	0x04, 0x1e
        /*005a*/ 	.short	(.L_19 - .L_18)
.L_18:
        /*005c*/ 	.word	0x00000000


	//----- nvinfo : EIATTR_CBANK_PARAM_SIZE
	.align		4
.L_19:
        /*0060*/ 	.byte	0x03, 0x19
        /*0062*/ 	.short	0x0018


	//----- nvinfo : EIATTR_PARAM_CBANK
	.align		4
        /*0064*/ 	.byte	0x04, 0x0a
        /*0066*/ 	.short	(.L_21 - .L_20)
	.align		4
.L_20:
        /*0068*/ 	.word	index@(.nv.constant0._Z14MatrixMultiplyPfS_S_)
        /*006c*/ 	.short	0x0380
        /*006e*/ 	.short	0x0018


	//----- nvinfo : EIATTR_SW_WAR
	.align		4
.L_21:
        /*0070*/ 	.byte	0x04, 0x36
        /*0072*/ 	.short	(.L_23 - .L_22)
.L_22:
        /*0074*/ 	.word	0x00000008
.L_23:


//--------------------- .nv.callgraph             --------------------------
	.section	.nv.callgraph,"",@"SHT_CUDA_CALLGRAPH"
	.align	4
	.sectionentsize	8
	.align		4
        /*0000*/ 	.word	0x00000000
	.align		4
        /*0004*/ 	.word	0xffffffff
	.align		4
        /*0008*/ 	.word	0x00000000
	.align		4
        /*000c*/ 	.word	0xfffffffe
	.align		4
        /*0010*/ 	.word	0x00000000
	.align		4
        /*0014*/ 	.word	0xfffffffd
	.align		4
        /*0018*/ 	.word	0x00000000
	.align		4
        /*001c*/ 	.word	0xfffffffc


//--------------------- .text._Z14MatrixMultiplyPfS_S_ --------------------------
	.section	.text._Z14MatrixMultiplyPfS_S_,"ax",@progbits
	.align	128
        .global         _Z14MatrixMultiplyPfS_S_
        .type           _Z14MatrixMultiplyPfS_S_,@function
        .size           _Z14MatrixMultiplyPfS_S_,(.L_x_7 - _Z14MatrixMultiplyPfS_S_)
        .other          _Z14MatrixMultiplyPfS_S_,@"STO_CUDA_ENTRY STV_DEFAULT"
_Z14MatrixMultiplyPfS_S_:
.text._Z14MatrixMultiplyPfS_S_:
[----:B------:R-:W-:Y:S01]  /*0000*/  LDC R1, c[0x0][0x37c] ;  /* 0x0000df00ff017b82 */ /* 0x000fe20000000800 */
[----:B------:R-:W0:Y:S07]  /*0010*/  S2R R0, SR_TID.X ;  /* 0x0000000000007919 */ /* 0x000e2e0000002100 */
[----:B------:R-:W1:Y:S01]  /*0020*/  LDC R3, c[0x0][0x364] ;  /* 0x0000d900ff037b82 */ /* 0x000e620000000800 */
[----:B------:R-:W1:Y:S07]  /*0030*/  S2R R8, SR_TID.Y ;  /* 0x0000000000087919 */ /* 0x000e6e0000002200 */
[----:B------:R-:W2:Y:S08]  /*0040*/  S2UR UR5, SR_CTAID.X ;  /* 0x00000000000579c3 */ /* 0x000eb00000002500 */
[----:B------:R-:W2:Y:S08]  /*0050*/  LDC R9, c[0x0][0x360] ;  /* 0x0000d800ff097b82 */ /* 0x000eb00000000800 */
[----:B------:R-:W1:Y:S01]  /*0060*/  S2UR UR4, SR_CTAID.Y ;  /* 0x00000000000479c3 */ /* 0x000e620000002600 */
[----:B--2---:R-:W-:-:S04]  /*0070*/  IMAD R5, R9, UR5, RZ ;  /* 0x0000000509057c24 */ /* 0x004fc8000f8e02ff */
[----:B0-----:R-:W-:Y:S02]  /*0080*/  IMAD.IADD R10, R5, 0x1, R0 ;  /* 0x00000001050a7824 */ /* 0x001fe400078e0200 */
[----:B-1----:R-:W-:-:S03]  /*0090*/  IMAD R4, R3, UR4, R8 ;  /* 0x0000000403047c24 */ /* 0x002fc6000f8e0208 */
[----:B------:R-:W-:-:S04]  /*00a0*/  ISETP.GT.AND P0, PT, R10, 0x7ff, PT ;  /* 0x000007ff0a00780c */ /* 0x000fc80003f04270 */
[----:B------:R-:W-:-:S13]  /*00b0*/  ISETP.GT.U32.OR P0, PT, R4, 0x7ff, P0 ;  /* 0x000007ff0400780c */ /* 0x000fda0000704470 */
[----:B------:R-:W-:Y:S05]  /*00c0*/  @P0 EXIT ;  /* 0x000000000000094d */ /* 0x000fea0003800000 */
[----:B------:R-:W-:Y:S02]  /*00d0*/  LOP3.LUT R2, R9, 0xffff, RZ, 0xc0, !PT ;  /* 0x0000ffff09027812 */ /* 0x000fe400078ec0ff */
[----:B------:R-:W-:-:S07]  /*00e0*/  MOV R12, 0x100 ;  /* 0x00000100000c7802 */ /* 0x000fce0000000f00 */
[----:B------:R-:W-:Y:S05]  /*00f0*/  CALL.REL.NOINC `($__internal_0_$__cuda_sm20_div_u16) ;  /* 0x0000000800dc7944 */ /* 0x000fea0003c00000 */
[----:B------:R-:W0:Y:S01]  /*0100*/  S2UR UR6, SR_CgaCtaId ;  /* 0x00000000000679c3 */ /* 0x000e220000008800 */
[----:B------:R-:W-:Y:S01]  /*0110*/  IMAD.SHL.U32 R7, R4, 0x800, RZ ;  /* 0x0000080004077824 */ /* 0x000fe200078e00ff */
[----:B------:R-:W-:Y:S01]  /*0120*/  UMOV UR4, 0x400 ;  /* 0x0000040000047882 */ /* 0x000fe20000000000 */
[----:B------:R-:W-:Y:S01]  /*0130*/  IMAD R13, R8, R9, RZ ;  /* 0x00000009080d7224 */ /* 0x000fe200078e02ff */
[----:B------:R-:W-:Y:S01]  /*0140*/  UIADD3 UR5, UPT, UPT, UR4, 0x400, URZ ;  /* 0x0000040004057890 */ /* 0x000fe2000fffe0ff */
[----:B------:R-:W-:Y:S01]  /*0150*/  LOP3.LUT R15, R9, 0xfffffff8, RZ, 0xc0, !PT ;  /* 0xfffffff8090f7812 */ /* 0x000fe200078ec0ff */
[----:B------:R-:W1:Y:S01]  /*0160*/  LDCU.64 UR8, c[0x0][0x358] ;  /* 0x00006b00ff0877ac */ /* 0x000e620008000a00 */
[----:B------:R-:W-:Y:S01]  /*0170*/  LOP3.LUT R12, R7, R0, RZ, 0xfc, !PT ;  /* 0x00000000070c7212 */ /* 0x000fe200078efcff */
[----:B------:R-:W2:Y:S01]  /*0180*/  LDC.64 R2, c[0x0][0x390] ;  /* 0x0000e400ff027b82 */ /* 0x000ea20000000a00 */
[----:B------:R-:W-:Y:S01]  /*0190*/  IMAD.IADD R17, R13, 0x1, R0 ;  /* 0x000000010d117824 */ /* 0x000fe200078e0200 */
[----:B------:R-:W-:Y:S01]  /*01a0*/  LOP3.LUT R11, R11, 0xffff, RZ, 0xc0, !PT ;  /* 0x0000ffff0b0b7812 */ /* 0x000fe200078ec0ff */
[----:B------:R-:W-:Y:S01]  /*01b0*/  IMAD.MOV R15, RZ, RZ, -R15 ;  /* 0x000000ffff0f7224 */ /* 0x000fe200078e0a0f */
[----:B------:R-:W-:-:S02]  /*01c0*/  IADD3 R5, PT, PT, R5, R12, RZ ;  /* 0x0000000c05057210 */ /* 0x000fc40007ffe0ff */
[C---:B------:R-:W-:Y:S02]  /*01d0*/  LOP3.LUT R20, R9.reuse, 0x7, RZ, 0xc0, !PT ;  /* 0x0000000709147812 */ /* 0x040fe400078ec0ff */
[----:B------:R-:W-:Y:S01]  /*01e0*/  LOP3.LUT R14, R9, 0x7f8, RZ, 0xc0, !PT ;  /* 0x000007f8090e7812 */ /* 0x000fe200078ec0ff */
[----:B0-----:R-:W-:Y:S02]  /*01f0*/  ULEA UR4, UR6, UR4, 0x18 ;  /* 0x0000000406047291 */ /* 0x001fe4000f8ec0ff */
[----:B------:R-:W-:-:S04]  /*0200*/  ULEA UR5, UR6, UR5, 0x18 ;  /* 0x0000000506057291 */ /* 0x000fc8000f8ec0ff */
[----:B------:R-:W-:Y:S02]  /*0210*/  LEA R18, R13, UR4, 0x2 ;  /* 0x000000040d127c11 */ /* 0x000fe4000f8e10ff */
[----:B------:R-:W-:Y:S01]  /*0220*/  LEA R16, R17, UR4, 0x2 ;  /* 0x0000000411107c11 */ /* 0x000fe2000f8e10ff */
[----:B--2---:R-:W-:Y:S01]  /*0230*/  IMAD.WIDE R2, R5, 0x4, R2 ;  /* 0x0000000405027825 */ /* 0x004fe200078e0202 */
[----:B------:R-:W-:Y:S01]  /*0240*/  LEA R17, R17, UR5, 0x2 ;  /* 0x0000000511117c11 */ /* 0x000fe2000f8e10ff */
[----:B------:R-:W-:Y:S01]  /*0250*/  UMOV UR4, URZ ;  /* 0x000000ff00047c82 */ /* 0x000fe20008000000 */
[----:B------:R-:W-:Y:S02]  /*0260*/  IADD3 R18, PT, PT, R18, 0x10, RZ ;  /* 0x0000001012127810 */ /* 0x000fe40007ffe0ff */
[----:B-1----:R-:W-:-:S07]  /*0270*/  LEA R19, R0, UR5, 0x2 ;  /* 0x0000000500137c11 */ /* 0x002fce000f8e10ff */
.L_x_5:
[----:B0-----:R-:W0:Y:S01]  /*0280*/  LDC.64 R6, c[0x0][0x380] ;  /* 0x0000e000ff067b82 */ /* 0x001e220000000a00 */
[C---:B------:R-:W-:Y:S02]  /*0290*/  IMAD R23, R9.reuse, UR4, R8 ;  /* 0x0000000409177c24 */ /* 0x040fe4000f8e0208 */
[----:B-1----:R-:W-:Y:S02]  /*02a0*/  IMAD R21, R9, UR4, R12 ;  /* 0x0000000409157c24 */ /* 0x002fe4000f8e020c */
[----:B------:R-:W-:-:S03]  /*02b0*/  IMAD R23, R23, 0x800, R10 ;  /* 0x0000080017177824 */ /* 0x000fc600078e020a */
[----:B------:R-:W1:Y:S01]  /*02c0*/  LDC.64 R4, c[0x0][0x388] ;  /* 0x0000e200ff047b82 */ /* 0x000e620000000a00 */
[----:B0-----:R-:W-:-:S06]  /*02d0*/  IMAD.WIDE.U32 R6, R21, 0x4, R6 ;  /* 0x0000000415067825 */ /* 0x001fcc00078e0006 */
[----:B------:R0:W2:Y:S01]  /*02e0*/  LDG.E R7, desc[UR8][R6.64] ;  /* 0x0000000806077981 */ /* 0x0000a2000c1e1900 */
[----:B-1----:R-:W-:-:S06]  /*02f0*/  IMAD.WIDE R4, R23, 0x4, R4 ;  /* 0x0000000417047825 */ /* 0x002fcc00078e0204 */
[----:B------:R-:W3:Y:S01]  /*0300*/  LDG.E R4, desc[UR8][R4.64] ;  /* 0x0000000804047981 */ /* 0x000ee2000c1e1900 */
[----:B------:R-:W-:Y:S01]  /*0310*/  ISETP.GE.U32.AND P1, PT, R9, 0x8, PT ;  /* 0x000000080900780c */ /* 0x000fe20003f26070 */
[----:B------:R-:W-:Y:S01]  /*0320*/  UIADD3 UR4, UPT, UPT, UR4, 0x1, URZ ;  /* 0x0000000104047890 */ /* 0x000fe2000fffe0ff */
[----:B0-----:R-:W-:-:S05]  /*0330*/  IMAD.MOV.U32 R6, RZ, RZ, RZ ;  /* 0x000000ffff067224 */ /* 0x001fca00078e00ff */
[----:B------:R-:W-:Y:S01]  /*0340*/  ISETP.NE.AND P0, PT, R11, UR4, PT ;  /* 0x000000040b007c0c */ /* 0x000fe2000bf05270 */
[----:B--2---:R-:W0:Y:S08]  /*0350*/  F2I.TRUNC.NTZ R23, R7 ;  /* 0x0000000700177305 */ /* 0x004e30000020f100 */
[----:B---3--:R-:W1:Y:S01]  /*0360*/  F2I.TRUNC.NTZ R22, R4 ;  /* 0x0000000400167305 */ /* 0x008e62000020f100 */
[----:B0-----:R0:W-:Y:S04]  /*0370*/  STS [R16], R23 ;  /* 0x0000001710007388 */ /* 0x0011e80000000800 */
[----:B-1----:R0:W-:Y:S01]  /*0380*/  STS [R17], R22 ;  /* 0x0000001611007388 */ /* 0x0021e20000000800 */
[----:B------:R-:W-:Y:S06]  /*0390*/  BAR.SYNC.DEFER_BLOCKING 0x0 ;  /* 0x0000000000007b1d */ /* 0x000fec0000010000 */
[----:B------:R0:W5:Y:S01]  /*03a0*/  LDG.E R21, desc[UR8][R2.64] ;  /* 0x0000000802157981 */ /* 0x000162000c1e1900 */
[----:B------:R-:W-:Y:S05]  /*03b0*/  @!P1 BRA `(.L_x_0) ;  /* 0x0000000000e09947 */ /* 0x000fea0003800000 */
[----:B------:R-:W-:Y:S01]  /*03c0*/  MOV R4, R18 ;  /* 0x0000001200047202 */ /* 0x000fe20000000f00 */
[----:B------:R-:W-:Y:S01]  /*03d0*/  IMAD.MOV.U32 R6, RZ, RZ, R19 ;  /* 0x000000ffff067224 */ /* 0x000fe200078e0013 */
[----:B------:R-:W-:-:S07]  /*03e0*/  MOV R5, R15 ;  /* 0x0000000f00057202 */ /* 0x000fce0000000f00 */
.L_x_1:
[----:B0-----:R-:W-:Y:S01]  /*03f0*/  LDS R23, [R4+-0x10] ;  /* 0xfffff00004177984 */ /* 0x001fe20000000800 */
[----:B------:R-:W-:Y:S01]  /*0400*/  IMAD R28, R9, 0x4, R6 ;  /* 0x00000004091c7824 */ /* 0x000fe200078e0206 */
[----:B------:R-:W-:Y:S02]  /*0410*/  IADD3 R5, PT, PT, R5, 0x8, RZ ;  /* 0x0000000805057810 */ /* 0x000fe40007ffe0ff */
[----:B------:R0:W1:Y:S02]  /*0420*/  LDS R24, [R6] ;  /* 0x0000000006187984 */ /* 0x0000640000000800 */
[----:B------:R-:W-:Y:S02]  /*0430*/  LEA R27, R9, R28, 0x2 ;  /* 0x0000001c091b7211 */ /* 0x000fe400078e10ff */
[----:B------:R-:W-:Y:S01]  /*0440*/  LDS R7, [R4+-0xc] ;  /* 0xfffff40004077984 */ /* 0x000fe20000000800 */
[----:B------:R-:W-:-:S03]  /*0450*/  ISETP.NE.AND P1, PT, R5, RZ, PT ;  /* 0x000000ff0500720c */ /* 0x000fc60003f25270 */
[----:B------:R-:W2:Y:S01]  /*0460*/  LDS R22, [R28] ;  /* 0x000000001c167984 */ /* 0x000ea20000000800 */
[----:B0-----:R-:W-:-:S03]  /*0470*/  IMAD R6, R9, 0x20, R6 ;  /* 0x0000002009067824 */ /* 0x001fc600078e0206 */
[----:B------:R-:W-:Y:S01]  /*0480*/  LDS R26, [R27] ;  /* 0x000000001b1a7984 */ /* 0x000fe20000000800 */
[----:B-1----:R-:W-:-:S05]  /*0490*/  IMAD R23, R23, R24, RZ ;  /* 0x0000001817177224 */ /* 0x002fca00078e02ff */
[----:B------:R-:W-:Y:S02]  /*04a0*/  I2FP.F32.S32 R24, R23 ;  /* 0x0000001700187245 */ /* 0x000fe40000201400 */
[----:B------:R-:W0:Y:S01]  /*04b0*/  LDS R23, [R4+-0x8] ;  /* 0xfffff80004177984 */ /* 0x000e220000000800 */
[----:B--2---:R-:W-:Y:S02]  /*04c0*/  IMAD R25, R7, R22, RZ ;  /* 0x0000001607197224 */ /* 0x004fe400078e02ff */
[----:B-----5:R-:W-:Y:S01]  /*04d0*/  FADD R21, R24, R21 ;  /* 0x0000001518157221 */ /* 0x020fe20000000000 */
[----:B------:R-:W-:Y:S01]  /*04e0*/  IMAD R24, R9, 0x4, R27 ;  /* 0x0000000409187824 */ /* 0x000fe200078e021b */
[----:B------:R-:W-:Y:S01]  /*04f0*/  LDS R7, [R4+-0x4] ;  /* 0xfffffc0004077984 */ /* 0x000fe20000000800 */
[----:B------:R-:W-:-:S03]  /*0500*/  I2FP.F32.S32 R28, R25 ;  /* 0x00000019001c7245 */ /* 0x000fc60000201400 */
[----:B------:R-:W1:Y:S02]  /*0510*/  LDS R22, [R24] ;  /* 0x0000000018167984 */ /* 0x000e640000000800 */
[----:B------:R-:W-:Y:S01]  /*0520*/  FADD R21, R21, R28 ;  /* 0x0000001c15157221 */ /* 0x000fe20000000000 */
[----:B------:R-:W-:Y:S02]  /*0530*/  LEA R28, R9, R24, 0x2 ;  /* 0x00000018091c7211 */ /* 0x000fe400078e10ff */
[----:B------:R-:W-:Y:S01]  /*0540*/  LDS R24, [R4+0x4] ;  /* 0x0000040004187984 */ /* 0x000fe20000000800 */
[----:B0-----:R-:W-:-:S05]  /*0550*/  IMAD R23, R23, R26, RZ ;  /* 0x0000001a17177224 */ /* 0x001fca00078e02ff */
[----:B------:R-:W-:Y:S02]  /*0560*/  I2FP.F32.S32 R26, R23 ;  /* 0x00000017001a7245 */ /* 0x000fe40000201400 */
[----:B------:R-:W-:Y:S01]  /*0570*/  LDS R23, [R4] ;  /* 0x0000000004177984 */ /* 0x000fe20000000800 */
[----:B-1----:R-:W-:Y:S02]  /*0580*/  IMAD R25, R7, R22, RZ ;  /* 0x0000001607197224 */ /* 0x002fe400078e02ff */
[----:B------:R-:W-:Y:S01]  /*0590*/  FADD R7, R21, R26 ;  /* 0x0000001a15077221 */ /* 0x000fe20000000000 */
[C---:B------:R-:W-:Y:S02]  /*05a0*/  IMAD R22, R9.reuse, 0x4, R28 ;  /* 0x0000000409167824 */ /* 0x040fe400078e021c */
[----:B------:R-:W0:Y:S01]  /*05b0*/  LDS R28, [R28] ;  /* 0x000000001c1c7984 */ /* 0x000e220000000800 */
[----:B------:R-:W-:Y:S02]  /*05c0*/  I2FP.F32.S32 R26, R25 ;  /* 0x00000019001a7245 */ /* 0x000fe40000201400 */
[----:B------:R-:W-:Y:S01]  /*05d0*/  LEA R27, R9, R22, 0x2 ;  /* 0x00000016091b7211 */ /* 0x000fe200078e10ff */
[----:B------:R-:W1:Y:S02]  /*05e0*/  LDS R21, [R22] ;  /* 0x0000000016157984 */ /* 0x000e640000000800 */
[----:B------:R-:W-:-:S02]  /*05f0*/  FADD R7, R7, R26 ;  /* 0x0000001a07077221 */ /* 0x000fc40000000000 */
[----:B------:R-:W-:Y:S01]  /*0600*/  IMAD R29, R9, 0x4, R27 ;  /* 0x00000004091d7824 */ /* 0x000fe200078e021b */
[----:B------:R-:W-:Y:S04]  /*0610*/  LDS R26, [R4+0x8] ;  /* 0x00000800041a7984 */ /* 0x000fe80000000800 */
[----:B------:R-:W2:Y:S01]  /*0620*/  LDS R27, [R27] ;  /* 0x000000001b1b7984 */ /* 0x000ea20000000800 */
[----:B0-----:R-:W-:Y:S02]  /*0630*/  IMAD R25, R23, R28, RZ ;  /* 0x0000001c17197224 */ /* 0x001fe400078e02ff */
[----:B-1----:R-:W-:-:S03]  /*0640*/  IMAD R23, R24, R21, RZ ;  /* 0x0000001518177224 */ /* 0x002fc600078e02ff */
[----:B------:R-:W-:Y:S01]  /*0650*/  I2FP.F32.S32 R22, R25 ;  /* 0x0000001900167245 */ /* 0x000fe20000201400 */
[----:B------:R-:W-:Y:S04]  /*0660*/  LDS R21, [R29] ;  /* 0x000000001d157984 */ /* 0x000fe80000000800 */
[----:B------:R0:W1:Y:S01]  /*0670*/  LDS R24, [R4+0xc] ;  /* 0x00000c0004187984 */ /* 0x0000620000000800 */
[----:B------:R-:W-:Y:S01]  /*0680*/  FADD R7, R7, R22 ;  /* 0x0000001607077221 */ /* 0x000fe20000000000 */
[----:B------:R-:W-:Y:S01]  /*0690*/  I2FP.F32.S32 R22, R23 ;  /* 0x0000001700167245 */ /* 0x000fe20000201400 */
[----:B--2---:R-:W-:-:S04]  /*06a0*/  IMAD R26, R26, R27, RZ ;  /* 0x0000001b1a1a7224 */ /* 0x004fc800078e02ff */
[----:B------:R-:W-:Y:S01]  /*06b0*/  FADD R7, R7, R22 ;  /* 0x0000001607077221 */ /* 0x000fe20000000000 */
[----:B------:R-:W-:Y:S02]  /*06c0*/  I2FP.F32.S32 R26, R26 ;  /* 0x0000001a001a7245 */ /* 0x000fe40000201400 */
[----:B0-----:R-:W-:-:S03]  /*06d0*/  IADD3 R4, PT, PT, R4, 0x20, RZ ;  /* 0x0000002004047810 */ /* 0x001fc60007ffe0ff */
[----:B------:R-:W-:Y:S01]  /*06e0*/  FADD R7, R7, R26 ;  /* 0x0000001a07077221 */ /* 0x000fe20000000000 */
[----:B-1----:R-:W-:-:S05]  /*06f0*/  IMAD R21, R24, R21, RZ ;  /* 0x0000001518157224 */ /* 0x002fca00078e02ff */
[----:B------:R-:W-:-:S05]  /*0700*/  I2FP.F32.S32 R22, R21 ;  /* 0x0000001500167245 */ /* 0x000fca0000201400 */
[----:B------:R-:W-:Y:S01]  /*0710*/  FADD R21, R7, R22 ;  /* 0x0000001607157221 */ /* 0x000fe20000000000 */
[----:B------:R-:W-:Y:S06]  /*0720*/  @P1 BRA `(.L_x_1) ;  /* 0xfffffffc00301947 */ /* 0x000fec000383ffff */
[----:B------:R-:W-:-:S07]  /*0730*/  IMAD.MOV.U32 R6, RZ, RZ, R14 ;  /* 0x000000ffff067224 */ /* 0x000fce00078e000e */
.L_x_0:
[----:B------:R-:W-:-:S13]  /*0740*/  ISETP.NE.AND P1, PT, R20, RZ, PT ;  /* 0x000000ff1400720c */ /* 0x000fda0003f25270 */
[----:B------:R-:W-:Y:S05]  /*0750*/  @!P1 BRA `(.L_x_2) ;  /* 0x0000000400349947 */ /* 0x000fea0003800000 */
[----:B------:R-:W-:-:S04]  /*0760*/  IADD3 R4, PT, PT, R20, -0x1, RZ ;  /* 0xffffffff14047810 */ /* 0x000fc80007ffe0ff */
[----:B------:R-:W-:-:S13]  /*0770*/  ISETP.GE.U32.AND P1, PT, R4, 0x3, PT ;  /* 0x000000030400780c */ /* 0x000fda0003f26070 */
[----:B------:R-:W-:Y:S05]  /*0780*/  @!P1 BRA `(.L_x_3) ;  /* 0x0000000000849947 */ /* 0x000fea0003800000 */
[----:B------:R-:W1:Y:S01]  /*0790*/  S2UR UR6, SR_CgaCtaId ;  /* 0x00000000000679c3 */ /* 0x000e620000008800 */
[----:B------:R-:W-:Y:S01]  /*07a0*/  UMOV UR5, 0x400 ;  /* 0x0000040000057882 */ /* 0x000fe20000000000 */
[C---:B------:R-:W-:Y:S01]  /*07b0*/  IMAD R5, R6.reuse, R9, R0 ;  /* 0x0000000906057224 */ /* 0x040fe200078e0200 */
[----:B------:R-:W-:Y:S01]  /*07c0*/  UIADD3 UR7, UPT, UPT, UR5, 0x400, URZ ;  /* 0x0000040005077890 */ /* 0x000fe2000fffe0ff */
[----:B------:R-:W-:Y:S02]  /*07d0*/  IMAD.IADD R4, R13, 0x1, R6 ;  /* 0x000000010d047824 */ /* 0x000fe400078e0206 */
[----:B------:R-:W-:Y:S01]  /*07e0*/  VIADD R6, R6, 0x4 ;  /* 0x0000000406067836 */ /* 0x000fe20000000000 */
[----:B-1----:R-:W-:Y:S02]  /*07f0*/  ULEA UR7, UR6, UR7, 0x18 ;  /* 0x0000000706077291 */ /* 0x002fe4000f8ec0ff */
[----:B------:R-:W-:-:S04]  /*0800*/  ULEA UR5, UR6, UR5, 0x18 ;  /* 0x0000000506057291 */ /* 0x000fc8000f8ec0ff */
[----:B------:R-:W-:Y:S02]  /*0810*/  LEA R26, R5, UR7, 0x2 ;  /* 0x00000007051a7c11 */ /* 0x000fe4000f8e10ff */
[----:B------:R-:W-:Y:S02]  /*0820*/  LEA R27, R4, UR5, 0x2 ;  /* 0x00000005041b7c11 */ /* 0x000fe4000f8e10ff */
[C---:B------:R-:W-:Y:S02]  /*0830*/  LEA R28, R9.reuse, R26, 0x2 ;  /* 0x0000001a091c7211 */ /* 0x040fe400078e10ff */
[----:B------:R-:W-:Y:S03]  /*0840*/  LDS R26, [R26] ;  /* 0x000000001a1a7984 */ /* 0x000fe60000000800 */
[C---:B------:R-:W-:Y:S01]  /*0850*/  IMAD R29, R9.reuse, 0x4, R28 ;  /* 0x00000004091d7824 */ /* 0x040fe200078e021c */
[----:B0-----:R-:W0:Y:S04]  /*0860*/  LDS R23, [R27] ;  /* 0x000000001b177984 */ /* 0x001e280000000800 */
[----:B------:R-:W-:Y:S01]  /*0870*/  LDS R24, [R27+0x4] ;  /* 0x000004001b187984 */ /* 0x000fe20000000800 */
[----:B------:R-:W-:-:S03]  /*0880*/  LEA R5, R9, R29, 0x2 ;  /* 0x0000001d09057211 */ /* 0x000fc600078e10ff */
[----:B------:R-:W1:Y:S04]  /*0890*/  LDS R25, [R28] ;  /* 0x000000001c197984 */ /* 0x000e680000000800 */
[----:B------:R-:W-:Y:S04]  /*08a0*/  LDS R4, [R29] ;  /* 0x000000001d047984 */ /* 0x000fe80000000800 */
[----:B------:R-:W2:Y:S04]  /*08b0*/  LDS R7, [R27+0x8] ;  /* 0x000008001b077984 */ /* 0x000ea80000000800 */
[----:B------:R-:W-:Y:S04]  /*08c0*/  LDS R22, [R27+0xc] ;  /* 0x00000c001b167984 */ /* 0x000fe80000000800 */
[----:B------:R-:W3:Y:S01]  /*08d0*/  LDS R5, [R5] ;  /* 0x0000000005057984 */ /* 0x000ee20000000800 */
[----:B0-----:R-:W-:-:S02]  /*08e0*/  IMAD R23, R23, R26, RZ ;  /* 0x0000001a17177224 */ /* 0x001fc400078e02ff */
[----:B-1----:R-:W-:-:S03]  /*08f0*/  IMAD R25, R24, R25, RZ ;  /* 0x0000001918197224 */ /* 0x002fc600078e02ff */
[----:B------:R-:W-:Y:S02]  /*0900*/  I2FP.F32.S32 R24, R23 ;  /* 0x0000001700187245 */ /* 0x000fe40000201400 */
[----:B------:R-:W-:-:S03]  /*0910*/  I2FP.F32.S32 R25, R25 ;  /* 0x0000001900197245 */ /* 0x000fc60000201400 */
[----:B-----5:R-:W-:Y:S01]  /*0920*/  FADD R24, R21, R24 ;  /* 0x0000001815187221 */ /* 0x020fe20000000000 */
[----:B--2---:R-:W-:-:S03]  /*0930*/  IMAD R4, R7, R4, RZ ;  /* 0x0000000407047224 */ /* 0x004fc600078e02ff */
[----:B------:R-:W-:Y:S01]  /*0940*/  FADD R24, R24, R25 ;  /* 0x0000001918187221 */ /* 0x000fe20000000000 */
[----:B---3--:R-:W-:Y:S01]  /*0950*/  IMAD R22, R22, R5, RZ ;  /* 0x0000000516167224 */ /* 0x008fe200078e02ff */
[----:B------:R-:W-:-:S04]  /*0960*/  I2FP.F32.S32 R5, R4 ;  /* 0x0000000400057245 */ /* 0x000fc80000201400 */
[----:B------:R-:W-:Y:S01]  /*0970*/  I2FP.F32.S32 R22, R22 ;  /* 0x0000001600167245 */ /* 0x000fe20000201400 */
[----:B------:R-:W-:-:S04]  /*0980*/  FADD R5, R24, R5 ;  /* 0x0000000518057221 */ /* 0x000fc80000000000 */
[----:B------:R-:W-:-:S07]  /*0990*/  FADD R21, R5, R22 ;  /* 0x0000001605157221 */ /* 0x000fce0000000000 */
.L_x_3:
[----:B------:R-:W-:-:S13]  /*09a0*/  LOP3.LUT P1, R4, R9, 0x3, RZ, 0xc0, !PT ;  /* 0x0000000309047812 */ /* 0x000fda000782c0ff */
[----:B------:R-:W-:Y:S05]  /*09b0*/  @!P1 BRA `(.L_x_2) ;  /* 0x00000000009c9947 */ /* 0x000fea0003800000 */
[----:B------:R-:W-:Y:S02]  /*09c0*/  ISETP.NE.AND P1, PT, R4, 0x1, PT ;  /* 0x000000010400780c */ /* 0x000fe40003f25270 */
[----:B------:R-:W-:-:S11]  /*09d0*/  LOP3.LUT P2, RZ, R9, 0x1, RZ, 0xc0, !PT ;  /* 0x0000000109ff7812 */ /* 0x000fd6000784c0ff */
[----:B------:R-:W-:Y:S05]  /*09e0*/  @!P1 BRA `(.L_x_4) ;  /* 0x0000000000549947 */ /* 0x000fea0003800000 */
[----:B------:R-:W1:Y:S01]  /*09f0*/  S2UR UR6, SR_CgaCtaId ;  /* 0x00000000000679c3 */ /* 0x000e620000008800 */
[----:B------:R-:W-:Y:S01]  /*0a00*/  UMOV UR5, 0x400 ;  /* 0x0000040000057882 */ /* 0x000fe20000000000 */
[C---:B------:R-:W-:Y:S01]  /*0a10*/  IMAD R5, R6.reuse, R9, R0 ;  /* 0x0000000906057224 */ /* 0x040fe200078e0200 */
[----:B------:R-:W-:Y:S01]  /*0a20*/  UIADD3 UR7, UPT, UPT, UR5, 0x400, URZ ;  /* 0x0000040005077890 */ /* 0x000fe2000fffe0ff */
[----:B------:R-:W-:Y:S02]  /*0a30*/  IADD3 R4, PT, PT, R13, R6, RZ ;  /* 0x000000060d047210 */ /* 0x000fe40007ffe0ff */
[----:B------:R-:W-:Y:S01]  /*0a40*/  IADD3 R6, PT, PT, R6, 0x2, RZ ;  /* 0x0000000206067810 */ /* 0x000fe20007ffe0ff */
[----:B-1----:R-:W-:Y:S02]  /*0a50*/  ULEA UR7, UR6, UR7, 0x18 ;  /* 0x0000000706077291 */ /* 0x002fe4000f8ec0ff */
[----:B------:R-:W-:-:S04]  /*0a60*/  ULEA UR5, UR6, UR5, 0x18 ;  /* 0x0000000506057291 */ /* 0x000fc8000f8ec0ff */
[----:B0-----:R-:W-:Y:S02]  /*0a70*/  LEA R22, R5, UR7, 0x2 ;  /* 0x0000000705167c11 */ /* 0x001fe4000f8e10ff */
[----:B------:R-:W-:-:S03]  /*0a80*/  LEA R4, R4, UR5, 0x2 ;  /* 0x0000000504047c11 */ /* 0x000fc6000f8e10ff */
[----:B------:R-:W-:Y:S02]  /*0a90*/  IMAD R23, R9, 0x4, R22 ;  /* 0x0000000409177824 */ /* 0x000fe400078e0216 */
[----:B------:R-:W-:Y:S04]  /*0aa0*/  LDS R5, [R4] ;  /* 0x0000000004057984 */ /* 0x000fe80000000800 */
[----:B------:R-:W0:Y:S04]  /*0ab0*/  LDS R22, [R22] ;  /* 0x0000000016167984 */ /* 0x000e280000000800 */
[----:B------:R-:W-:Y:S04]  /*0ac0*/  LDS R7, [R4+0x4] ;  /* 0x0000040004077984 */ /* 0x000fe80000000800 */
[----:B------:R-:W1:Y:S01]  /*0ad0*/  LDS R24, [R23] ;  /* 0x0000000017187984 */ /* 0x000e620000000800 */
[----:B0-----:R-:W-:-:S02]  /*0ae0*/  IMAD R5, R5, R22, RZ ;  /* 0x0000001605057224 */ /* 0x001fc400078e02ff */
[----:B-1----:R-:W-:-:S03]  /*0af0*/  IMAD R7, R7, R24, RZ ;  /* 0x0000001807077224 */ /* 0x002fc600078e02ff */
[----:B------:R-:W-:Y:S02]  /*0b00*/  I2FP.F32.S32 R24, R5 ;  /* 0x0000000500187245 */ /* 0x000fe40000201400 */
[----:B------:R-:W-:-:S03]  /*0b10*/  I2FP.F32.S32 R26, R7 ;  /* 0x00000007001a7245 */ /* 0x000fc60000201400 */
[----:B-----5:R-:W-:-:S04]  /*0b20*/  FADD R21, R21, R24 ;  /* 0x0000001815157221 */ /* 0x020fc80000000000 */
[----:B------:R-:W-:-:S07]  /*0b30*/  FADD R21, R21, R26 ;  /* 0x0000001a15157221 */ /* 0x000fce0000000000 */
.L_x_4:
[----:B------:R-:W-:Y:S05]  /*0b40*/  @!P2 BRA `(.L_x_2) ;  /* 0x000000000038a947 */ /* 0x000fea0003800000 */
[----:B------:R-:W1:Y:S01]  /*0b50*/  S2UR UR6, SR_CgaCtaId ;  /* 0x00000000000679c3 */ /* 0x000e620000008800 */
[----:B------:R-:W-:Y:S01]  /*0b60*/  UMOV UR5, 0x400 ;  /* 0x0000040000057882 */ /* 0x000fe20000000000 */
[----:B------:R-:W-:Y:S01]  /*0b70*/  IMAD.IADD R4, R13, 0x1, R6 ;  /* 0x000000010d047824 */ /* 0x000fe200078e0206 */
[----:B------:R-:W-:Y:S01]  /*0b80*/  UIADD3 UR7, UPT, UPT, UR5, 0x400, URZ ;  /* 0x0000040005077890 */ /* 0x000fe2000fffe0ff */
[----:B------:R-:W-:Y:S01]  /*0b90*/  IMAD R5, R9, R6, R0 ;  /* 0x0000000609057224 */ /* 0x000fe200078e0200 */
[----:B-1----:R-:W-:Y:S02]  /*0ba0*/  ULEA UR5, UR6, UR5, 0x18 ;  /* 0x0000000506057291 */ /* 0x002fe4000f8ec0ff */
[----:B------:R-:W-:-:S04]  /*0bb0*/  ULEA UR7, UR6, UR7, 0x18 ;  /* 0x0000000706077291 */ /* 0x000fc8000f8ec0ff */
[----:B------:R-:W-:Y:S02]  /*0bc0*/  LEA R4, R4, UR5, 0x2 ;  /* 0x0000000504047c11 */ /* 0x000fe4000f8e10ff */
[----:B------:R-:W-:-:S04]  /*0bd0*/  LEA R5, R5, UR7, 0x2 ;  /* 0x0000000705057c11 */ /* 0x000fc8000f8e10ff */
[----:B------:R-:W-:Y:S04]  /*0be0*/  LDS R4, [R4] ;  /* 0x0000000004047984 */ /* 0x000fe80000000800 */
[----:B------:R-:W1:Y:S02]  /*0bf0*/  LDS R5, [R5] ;  /* 0x0000000005057984 */ /* 0x000e640000000800 */
[----:B-1----:R-:W-:-:S05]  /*0c00*/  IMAD R6, R4, R5, RZ ;  /* 0x0000000504067224 */ /* 0x002fca00078e02ff */
[----:B------:R-:W-:-:S05]  /*0c10*/  I2FP.F32.S32 R6, R6 ;  /* 0x0000000600067245 */ /* 0x000fca0000201400 */
[----:B-----5:R-:W-:-:S07]  /*0c20*/  FADD R21, R21, R6 ;  /* 0x0000000615157221 */ /* 0x020fce0000000000 */
.L_x_2:
[----:B-----5:R1:W-:Y:S01]  /*0c30*/  STG.E desc[UR8][R2.64], R21 ;  /* 0x0000001502007986 */ /* 0x0203e2000c101908 */
[----:B------:R-:W-:Y:S06]  /*0c40*/  BAR.SYNC.DEFER_BLOCKING 0x0 ;  /* 0x0000000000007b1d */ /* 0x000fec0000010000 */
[----:B------:R-:W-:Y:S05]  /*0c50*/  @P0 BRA `(.L_x_5) ;  /* 0xfffffff400880947 */ /* 0x000fea000383ffff */
[----:B------:R-:W-:Y:S05]  /*0c60*/  EXIT ;  /* 0x000000000000794d */ /* 0x000fea0003800000 */
        .weak           $__internal_0_$__cuda_sm20_div_u16
        .type           $__internal_0_$__cuda_sm20_div_u16,@function
        .size           $__internal_0_$__cuda_sm20_div_u16,(.L_x_7 - $__internal_0_$__cuda_sm20_div_u16)
$__internal_0_$__cuda_sm20_div_u16:
[----:B------:R-:W0:Y:S01]  /*0c70*/  I2F.U16 R3, R2 ;  /* 0x0000000200037306 */ /* 0x000e220000101000 */
[----:B------:R-:W-:Y:S01]  /*0c80*/  HFMA2 R6, -RZ, RZ, 15, 0 ;  /* 0x4b800000ff067431 */ /* 0x000fe200000001ff */
[C---:B0-----:R-:W-:Y:S02]  /*0c90*/  FSETP.GEU.AND P1, PT, |R3|.reuse, 1.175494350822287508e-38, PT ;  /* 0x008000000300780b */ /* 0x041fe40003f2e200 */
[----:B------:R-:W-:Y:S02]  /*0ca0*/  FSETP.GT.AND P0, PT, |R3|, 8.50705917302346158658e+37, PT ;  /* 0x7e8000000300780b */ /* 0x000fe40003f04200 */
[----:B------:R-:W-:-:S04]  /*0cb0*/  FSEL R6, R6, 1, !P1 ;  /* 0x3f80000006067808 */ /* 0x000fc80004800000 */
[----:B------:R-:W-:Y:S02]  /*0cc0*/  FSEL R6, R6, 0.25, !P0 ;  /* 0x3e80000006067808 */ /* 0x000fe40004000000 */
[----:B------:R-:W-:Y:S01]  /*0cd0*/  ISETP.NE.U32.AND P0, PT, R2, RZ, PT ;  /* 0x000000ff0200720c */ /* 0x000fe20003f05070 */
[----:B------:R-:W-:Y:S02]  /*0ce0*/  IMAD.MOV.U32 R2, RZ, RZ, R12 ;  /* 0x000000ffff027224 */ /* 0x000fe400078e000c */
[----:B------:R-:W-:Y:S01]  /*0cf0*/  FMUL R7, R3, R6 ;  /* 0x0000000603077220 */ /* 0x000fe20000400000 */
[----:B------:R-:W-:-:S05]  /*0d00*/  I2FP.F32.U32.RZ R3, 0x800 ;  /* 0x0000080000037845 */ /* 0x000fca000020d000 */
[----:B------:R-:W0:Y:S02]  /*0d10*/  MUFU.RCP R7, R7 ;  /* 0x0000000700077308 */ /* 0x000e240000001000 */
[----:B0-----:R-:W-:-:S04]  /*0d20*/  FMUL R6, R6, R7 ;  /* 0x0000000706067220 */ /* 0x001fc80000400000 */
[----:B------:R-:W-:-:S04]  /*0d30*/  VIADD R6, R6, 0x2 ;  /* 0x0000000206067836 */ /* 0x000fc80000000000 */
[----:B------:R-:W-:Y:S01]  /*0d40*/  FMUL.RZ R6, R3, R6 ;  /* 0x0000000603067220 */ /* 0x000fe2000040c000 */
[----:B------:R-:W-:-:S05]  /*0d50*/  HFMA2 R3, -RZ, RZ, 0, 0 ;  /* 0x00000000ff037431 */ /* 0x000fca00000001ff */
[----:B------:R-:W0:Y:S02]  /*0d60*/  F2I.U32.TRUNC.NTZ R6, R6 ;  /* 0x0000000600067305 */ /* 0x000e24000020f000 */
[----:B0-----:R-:W-:Y:S02]  /*0d70*/  LOP3.LUT R11, R6, 0xffff, RZ, 0xc0, !PT ;  /* 0x0000ffff060b7812 */ /* 0x001fe400078ec0ff */
[----:B------:R-:W-:Y:S01]  /*0d80*/  @!P0 MOV R11, 0xffffffff ;  /* 0xffffffff000b8802 */ /* 0x000fe20000000f00 */
[----:B------:R-:W-:Y:S06]  /*0d90*/  RET.REL.NODEC R2 `(_Z14MatrixMultiplyPfS_S_) ;  /* 0xfffffff002987950 */ /* 0x000fec0003c3ffff */
.L_x_6:
[----:B------:R-:W-:-:S00]  /*0da0*/  BRA `(.L_x_6) ;  /* 0xfffffffc00fc7947 */ /* 0x000fc0000383ffff */
[----:B------:R-:W-:-:S00]  /*0db0*/  NOP ;  /* 0x0000000000007918 */ /* 0x000fc00000000000 */
        /* <DEDUP_REMOVED lines=12> */
.L_x_7:


//--------------------- .nv.shared._Z14MatrixMultiplyPfS_S_ --------------------------
	.section	.nv.shared._Z14MatrixMultiplyPfS_S_,"aw",@nobits
	.sectionflags	@""
	.align	4
.nv.shared._Z14MatrixMultiplyPfS_S_:
	.zero		3072


//--------------------- .nv.shared.reserved.0     --------------------------
	.section	.nv.shared.reserved.0,"aw",@nobits
	.weak		__nv_reservedSMEM_offset_0_alias
	.size		__nv_reservedSMEM_offset_0_alias, 0, 64
	.other		__nv_reservedSMEM_offset_0_alias,@"STO_CUDA_RESERVED_SHARED STV_DEFAULT"
__nv_reservedSMEM_offset_0_alias:
	.zero		0
	.zero		64


//--------------------- .nv.constant0._Z14MatrixMultiplyPfS_S_ --------------------------
	.section	.nv.constant0._Z14MatrixMultiplyPfS_S_,"a",@progbits
	.sectionflags	@""
	.align	4
.nv.constant0._Z14MatrixMultiplyPfS_S_:
	.zero		920


//--------------------- SYMBOLS --------------------------

	.type		.nv.reservedSmem.offset0,@object
	.size		.nv.reservedSmem.offset0,0x4
	.type		.nv.reservedSmem.cap,@object
	.size		.nv.reservedSmem.cap,0x4
